//
// Generated by NVIDIA NVVM Compiler
//
// Compiler Build ID: CL-36424714
// Cuda compilation tools, release 13.0, V13.0.88
// Based on NVVM 20.0.0
//

.version 9.0
.target sm_100
.address_size 64

	// .globl	_Z6conv2dPdS_S_

.visible .entry _Z6conv2dPdS_S_(
	.param .u64 .ptr .align 1 _Z6conv2dPdS_S__param_0,
	.param .u64 .ptr .align 1 _Z6conv2dPdS_S__param_1,
	.param .u64 .ptr .align 1 _Z6conv2dPdS_S__param_2
)
{
	.reg .pred 	%p<33>;
	.reg .b32 	%r<44>;
	.reg .b64 	%rd<77>;
	.reg .b64 	%fd<163>;

	ld.param.u64 	%rd16, [_Z6conv2dPdS_S__param_0];
	ld.param.u64 	%rd17, [_Z6conv2dPdS_S__param_1];
	cvta.to.global.u64 	%rd1, %rd16;
	mov.u32 	%r20, %ctaid.x;
	mov.u32 	%r21, %ntid.x;
	mov.u32 	%r22, %tid.x;
	mad.lo.s32 	%r1, %r20, %r21, %r22;
	mov.u32 	%r23, %ctaid.y;
	mov.u32 	%r24, %ntid.y;
	mov.u32 	%r25, %tid.y;
	mad.lo.s32 	%r26, %r23, %r24, %r25;
	mov.u32 	%r27, %ctaid.z;
	mov.u32 	%r28, %ntid.z;
	mov.u32 	%r29, %tid.z;
	mad.lo.s32 	%r3, %r27, %r28, %r29;
	setp.gt.s32 	%p1, %r1, 1023;
	setp.gt.u32 	%p2, %r26, 1023;
	setp.gt.u32 	%p3, %r3, 63;
	or.pred  	%p4, %p2, %p3;
	or.pred  	%p5, %p4, %p1;
	@%p5 bra 	$L__BB0_56;
	add.s32 	%r4, %r26, -1;
	add.s32 	%r5, %r1, -1;
	shl.b32 	%r6, %r4, 10;
	or.b32  	%r7, %r4, %r5;
	setp.gt.u32 	%p6, %r7, 1023;
	mov.f64 	%fd136, 0d0000000000000000;
	@%p6 bra 	$L__BB0_3;
	add.s32 	%r30, %r6, %r5;
	mul.wide.u32 	%rd19, %r30, 8;
	add.s64 	%rd20, %rd1, %rd19;
	ld.global.f64 	%fd136, [%rd20];
$L__BB0_3:
	mul.lo.s32 	%r31, %r3, 27;
	cvta.to.global.u64 	%rd21, %rd17;
	mul.wide.u32 	%rd22, %r31, 8;
	add.s64 	%rd2, %rd21, %rd22;
	ld.global.f64 	%fd83, [%rd2];
	fma.rn.f64 	%fd3, %fd136, %fd83, 0d0000000000000000;
	or.b32  	%r8, %r4, %r1;
	setp.gt.u32 	%p7, %r8, 1023;
	mov.f64 	%fd137, 0d0000000000000000;
	@%p7 bra 	$L__BB0_5;
	add.s32 	%r32, %r6, %r1;
	mul.wide.u32 	%rd23, %r32, 8;
	add.s64 	%rd24, %rd1, %rd23;
	ld.global.f64 	%fd137, [%rd24];
$L__BB0_5:
	ld.global.f64 	%fd85, [%rd2+8];
	fma.rn.f64 	%fd6, %fd137, %fd85, %fd3;
	add.s32 	%r9, %r1, 1;
	or.b32  	%r10, %r4, %r9;
	setp.gt.u32 	%p8, %r10, 1023;
	mov.f64 	%fd138, 0d0000000000000000;
	@%p8 bra 	$L__BB0_7;
	add.s32 	%r33, %r6, %r9;
	mul.wide.u32 	%rd25, %r33, 8;
	add.s64 	%rd26, %rd1, %rd25;
	ld.global.f64 	%fd138, [%rd26];
$L__BB0_7:
	ld.global.f64 	%fd87, [%rd2+16];
	fma.rn.f64 	%fd9, %fd138, %fd87, %fd6;
	shl.b32 	%r11, %r26, 10;
	or.b32  	%r12, %r26, %r5;
	setp.gt.u32 	%p9, %r12, 1023;
	mov.f64 	%fd139, 0d0000000000000000;
	@%p9 bra 	$L__BB0_9;
	add.s32 	%r34, %r11, %r5;
	mul.wide.u32 	%rd27, %r34, 8;
	add.s64 	%rd28, %rd1, %rd27;
	ld.global.f64 	%fd139, [%rd28];
$L__BB0_9:
	ld.global.f64 	%fd89, [%rd2+24];
	fma.rn.f64 	%fd12, %fd139, %fd89, %fd9;
	or.b32  	%r13, %r26, %r1;
	setp.gt.u32 	%p10, %r13, 1023;
	mov.f64 	%fd140, 0d0000000000000000;
	@%p10 bra 	$L__BB0_11;
	add.s32 	%r35, %r11, %r1;
	mul.wide.u32 	%rd29, %r35, 8;
	add.s64 	%rd30, %rd1, %rd29;
	ld.global.f64 	%fd140, [%rd30];
$L__BB0_11:
	ld.global.f64 	%fd91, [%rd2+32];
	fma.rn.f64 	%fd15, %fd140, %fd91, %fd12;
	or.b32  	%r14, %r26, %r9;
	setp.gt.u32 	%p11, %r14, 1023;
	mov.f64 	%fd141, 0d0000000000000000;
	@%p11 bra 	$L__BB0_13;
	add.s32 	%r36, %r11, %r9;
	mul.wide.u32 	%rd31, %r36, 8;
	add.s64 	%rd32, %rd1, %rd31;
	ld.global.f64 	%fd141, [%rd32];
$L__BB0_13:
	ld.global.f64 	%fd93, [%rd2+40];
	fma.rn.f64 	%fd18, %fd141, %fd93, %fd15;
	add.s32 	%r15, %r26, 1;
	shl.b32 	%r16, %r15, 10;
	or.b32  	%r17, %r15, %r5;
	setp.gt.u32 	%p12, %r17, 1023;
	mov.f64 	%fd142, 0d0000000000000000;
	@%p12 bra 	$L__BB0_15;
	add.s32 	%r37, %r16, %r5;
	mul.wide.u32 	%rd33, %r37, 8;
	add.s64 	%rd34, %rd1, %rd33;
	ld.global.f64 	%fd142, [%rd34];
$L__BB0_15:
	ld.global.f64 	%fd95, [%rd2+48];
	fma.rn.f64 	%fd21, %fd142, %fd95, %fd18;
	or.b32  	%r18, %r15, %r1;
	setp.gt.u32 	%p13, %r18, 1023;
	mov.f64 	%fd143, 0d0000000000000000;
	@%p13 bra 	$L__BB0_17;
	add.s32 	%r38, %r16, %r1;
	mul.wide.u32 	%rd35, %r38, 8;
	add.s64 	%rd36, %rd1, %rd35;
	ld.global.f64 	%fd143, [%rd36];
$L__BB0_17:
	ld.global.f64 	%fd97, [%rd2+56];
	fma.rn.f64 	%fd24, %fd143, %fd97, %fd21;
	or.b32  	%r19, %r15, %r9;
	setp.gt.u32 	%p14, %r19, 1023;
	mov.f64 	%fd144, 0d0000000000000000;
	@%p14 bra 	$L__BB0_19;
	add.s32 	%r39, %r16, %r9;
	mul.wide.u32 	%rd37, %r39, 8;
	add.s64 	%rd38, %rd1, %rd37;
	ld.global.f64 	%fd144, [%rd38];
$L__BB0_19:
	setp.gt.u32 	%p15, %r7, 1023;
	ld.global.f64 	%fd99, [%rd2+64];
	fma.rn.f64 	%fd27, %fd144, %fd99, %fd24;
	cvt.u64.u32 	%rd3, %r5;
	cvt.u64.u32 	%rd4, %r6;
	add.s64 	%rd39, %rd4, %rd3;
	shl.b64 	%rd40, %rd39, 3;
	add.s64 	%rd5, %rd1, %rd40;
	mov.f64 	%fd145, 0d0000000000000000;
	@%p15 bra 	$L__BB0_21;
	ld.global.f64 	%fd145, [%rd5+8388608];
$L__BB0_21:
	setp.gt.u32 	%p16, %r8, 1023;
	ld.global.f64 	%fd101, [%rd2+72];
	fma.rn.f64 	%fd30, %fd145, %fd101, %fd27;
	cvt.u64.u32 	%rd6, %r1;
	add.s64 	%rd41, %rd4, %rd6;
	shl.b64 	%rd42, %rd41, 3;
	add.s64 	%rd7, %rd1, %rd42;
	mov.f64 	%fd146, 0d0000000000000000;
	@%p16 bra 	$L__BB0_23;
	ld.global.f64 	%fd146, [%rd7+8388608];
$L__BB0_23:
	setp.gt.u32 	%p17, %r10, 1023;
	ld.global.f64 	%fd103, [%rd2+80];
	fma.rn.f64 	%fd33, %fd146, %fd103, %fd30;
	cvt.u64.u32 	%rd8, %r9;
	add.s64 	%rd43, %rd4, %rd8;
	shl.b64 	%rd44, %rd43, 3;
	add.s64 	%rd9, %rd1, %rd44;
	mov.f64 	%fd147, 0d0000000000000000;
	@%p17 bra 	$L__BB0_25;
	ld.global.f64 	%fd147, [%rd9+8388608];
$L__BB0_25:
	setp.gt.u32 	%p18, %r12, 1023;
	ld.global.f64 	%fd105, [%rd2+88];
	fma.rn.f64 	%fd36, %fd147, %fd105, %fd33;
	cvt.u64.u32 	%rd10, %r11;
	mov.f64 	%fd148, 0d0000000000000000;
	@%p18 bra 	$L__BB0_27;
	add.s64 	%rd45, %rd10, %rd3;
	shl.b64 	%rd46, %rd45, 3;
	add.s64 	%rd47, %rd1, %rd46;
	ld.global.f64 	%fd148, [%rd47+8388608];
$L__BB0_27:
	setp.gt.u32 	%p19, %r13, 1023;
	ld.global.f64 	%fd107, [%rd2+96];
	fma.rn.f64 	%fd39, %fd148, %fd107, %fd36;
	mov.f64 	%fd149, 0d0000000000000000;
	@%p19 bra 	$L__BB0_29;
	add.s64 	%rd48, %rd10, %rd6;
	shl.b64 	%rd49, %rd48, 3;
	add.s64 	%rd50, %rd1, %rd49;
	ld.global.f64 	%fd149, [%rd50+8388608];
$L__BB0_29:
	setp.gt.u32 	%p20, %r14, 1023;
	ld.global.f64 	%fd109, [%rd2+104];
	fma.rn.f64 	%fd42, %fd149, %fd109, %fd39;
	add.s64 	%rd51, %rd10, %rd8;
	shl.b64 	%rd52, %rd51, 3;
	add.s64 	%rd11, %rd1, %rd52;
	mov.f64 	%fd150, 0d0000000000000000;
	@%p20 bra 	$L__BB0_31;
	ld.global.f64 	%fd150, [%rd11+8388608];
$L__BB0_31:
	setp.gt.u32 	%p21, %r17, 1023;
	ld.global.f64 	%fd111, [%rd2+112];
	fma.rn.f64 	%fd45, %fd150, %fd111, %fd42;
	cvt.u64.u32 	%rd12, %r16;
	add.s64 	%rd53, %rd12, %rd3;
	shl.b64 	%rd54, %rd53, 3;
	add.s64 	%rd13, %rd1, %rd54;
	mov.f64 	%fd151, 0d0000000000000000;
	@%p21 bra 	$L__BB0_33;
	ld.global.f64 	%fd151, [%rd13+8388608];
$L__BB0_33:
	ld.global.f64 	%fd113, [%rd2+120];
	fma.rn.f64 	%fd48, %fd151, %fd113, %fd45;
	add.s64 	%rd55, %rd12, %rd6;
	shl.b64 	%rd56, %rd55, 3;
	add.s64 	%rd14, %rd1, %rd56;
	mov.f64 	%fd152, 0d0000000000000000;
	@%p13 bra 	$L__BB0_35;
	ld.global.f64 	%fd152, [%rd14+8388608];
$L__BB0_35:
	ld.global.f64 	%fd115, [%rd2+128];
	fma.rn.f64 	%fd51, %fd152, %fd115, %fd48;
	add.s64 	%rd57, %rd12, %rd8;
	shl.b64 	%rd58, %rd57, 3;
	add.s64 	%rd15, %rd1, %rd58;
	mov.f64 	%fd153, 0d0000000000000000;
	@%p14 bra 	$L__BB0_37;
	ld.global.f64 	%fd153, [%rd15+8388608];
$L__BB0_37:
	ld.global.f64 	%fd117, [%rd2+136];
	fma.rn.f64 	%fd54, %fd153, %fd117, %fd51;
	mov.f64 	%fd154, 0d0000000000000000;
	@%p15 bra 	$L__BB0_39;
	ld.global.f64 	%fd154, [%rd5+16777216];
$L__BB0_39:
	ld.global.f64 	%fd119, [%rd2+144];
	fma.rn.f64 	%fd57, %fd154, %fd119, %fd54;
	mov.f64 	%fd155, 0d0000000000000000;
	@%p16 bra 	$L__BB0_41;
	ld.global.f64 	%fd155, [%rd7+16777216];
$L__BB0_41:
	ld.global.f64 	%fd121, [%rd2+152];
	fma.rn.f64 	%fd60, %fd155, %fd121, %fd57;
	mov.f64 	%fd156, 0d0000000000000000;
	@%p17 bra 	$L__BB0_43;
	ld.global.f64 	%fd156, [%rd9+16777216];
$L__BB0_43:
	setp.gt.u32 	%p27, %r12, 1023;
	ld.global.f64 	%fd123, [%rd2+160];
	fma.rn.f64 	%fd63, %fd156, %fd123, %fd60;
	mov.f64 	%fd157, 0d0000000000000000;
	@%p27 bra 	$L__BB0_45;
	ld.param.u64 	%rd74, [_Z6conv2dPdS_S__param_0];
	cvta.to.global.u64 	%rd59, %rd74;
	cvt.u64.u32 	%rd60, %r11;
	add.s32 	%r40, %r1, -1;
	cvt.u64.u32 	%rd61, %r40;
	add.s64 	%rd62, %rd60, %rd61;
	shl.b64 	%rd63, %rd62, 3;
	add.s64 	%rd64, %rd59, %rd63;
	ld.global.f64 	%fd157, [%rd64+16777216];
$L__BB0_45:
	setp.gt.u32 	%p28, %r13, 1023;
	ld.global.f64 	%fd125, [%rd2+168];
	fma.rn.f64 	%fd66, %fd157, %fd125, %fd63;
	mov.f64 	%fd158, 0d0000000000000000;
	@%p28 bra 	$L__BB0_47;
	ld.param.u64 	%rd75, [_Z6conv2dPdS_S__param_0];
	cvta.to.global.u64 	%rd65, %rd75;
	cvt.u64.u32 	%rd66, %r11;
	cvt.u64.u32 	%rd67, %r1;
	add.s64 	%rd68, %rd66, %rd67;
	shl.b64 	%rd69, %rd68, 3;
	add.s64 	%rd70, %rd65, %rd69;
	ld.global.f64 	%fd158, [%rd70+16777216];
$L__BB0_47:
	setp.gt.u32 	%p29, %r14, 1023;
	ld.global.f64 	%fd127, [%rd2+176];
	fma.rn.f64 	%fd69, %fd158, %fd127, %fd66;
	mov.f64 	%fd159, 0d0000000000000000;
	@%p29 bra 	$L__BB0_49;
	ld.global.f64 	%fd159, [%rd11+16777216];
$L__BB0_49:
	setp.gt.u32 	%p30, %r17, 1023;
	ld.global.f64 	%fd129, [%rd2+184];
	fma.rn.f64 	%fd72, %fd159, %fd129, %fd69;
	mov.f64 	%fd160, 0d0000000000000000;
	@%p30 bra 	$L__BB0_51;
	ld.global.f64 	%fd160, [%rd13+16777216];
$L__BB0_51:
	setp.gt.u32 	%p31, %r18, 1023;
	ld.global.f64 	%fd131, [%rd2+192];
	fma.rn.f64 	%fd75, %fd160, %fd131, %fd72;
	mov.f64 	%fd161, 0d0000000000000000;
	@%p31 bra 	$L__BB0_53;
	ld.global.f64 	%fd161, [%rd14+16777216];
$L__BB0_53:
	setp.gt.u32 	%p32, %r19, 1023;
	ld.global.f64 	%fd133, [%rd2+200];
	fma.rn.f64 	%fd78, %fd161, %fd133, %fd75;
	mov.f64 	%fd162, 0d0000000000000000;
	@%p32 bra 	$L__BB0_55;
	ld.global.f64 	%fd162, [%rd15+16777216];
$L__BB0_55:
	ld.param.u64 	%rd76, [_Z6conv2dPdS_S__param_2];
	ld.global.f64 	%fd134, [%rd2+208];
	fma.rn.f64 	%fd135, %fd162, %fd134, %fd78;
	shl.b32 	%r41, %r3, 20;
	add.s32 	%r42, %r11, %r1;
	add.s32 	%r43, %r42, %r41;
	cvta.to.global.u64 	%rd71, %rd76;
	mul.wide.s32 	%rd72, %r43, 8;
	add.s64 	%rd73, %rd71, %rd72;
	st.global.f64 	[%rd73], %fd135;
$L__BB0_56:
	ret;

}


// ===== COMPILED SASS (sm_100) =====

	.target	sm_100

	.elftype	@"ET_EXEC"


//--------------------- .note.nv.tkinfo           --------------------------
	.section	.note.nv.tkinfo,"",@"SHT_NOTE"
	.sectionflags	@"SHF_NOTE_NV_TKINFO"
	.tkinfo
        /*0018*/ 	.word	0x00000002
        /*0030*/ 	.string	""
        /*0030*/ 	.string	"ptxas"
        /*0030*/ 	.string	"Cuda compilation tools, release 13.0, V13.0.88"
        /*0030*/ 	.string	"Build cuda_13.0.r13.0/compiler.36424714_0"
        /*0030*/ 	.string	"-arch sm_100 -m 64 "



//--------------------- .note.nv.cuinfo           --------------------------
	.section	.note.nv.cuinfo,"",@"SHT_NOTE"
	.sectionflags	@"SHF_NOTE_NV_CUINFO"
        /*0018*/ 	.short	0x0002
        /*001a*/ 	.short	0x0064
        /*001c*/ 	.short	0x0082
	.zero		2


//--------------------- .nv.info                  --------------------------
	.section	.nv.info,"",@"SHT_CUDA_INFO"
	.align	4


	//----- nvinfo : EIATTR_REGCOUNT
	.align		4
        /*0000*/ 	.byte	0x04, 0x2f
        /*0002*/ 	.short	(.L_1 - .L_0)
	.align		4
.L_0:
        /*0004*/ 	.word	index@(_Z6conv2dPdS_S_)
        /*0008*/ 	.word	0x00000028


	//----- nvinfo : EIATTR_FRAME_SIZE
	.align		4
.L_1:
        /*000c*/ 	.byte	0x04, 0x11
        /*000e*/ 	.short	(.L_3 - .L_2)
	.align		4
.L_2:
        /*0010*/ 	.word	index@(_Z6conv2dPdS_S_)
        /*0014*/ 	.word	0x00000000


	//----- nvinfo : EIATTR_MIN_STACK_SIZE
	.align		4
.L_3:
        /*0018*/ 	.byte	0x04, 0x12
        /*001a*/ 	.short	(.L_5 - .L_4)
	.align		4
.L_4:
        /*001c*/ 	.word	index@(_Z6conv2dPdS_S_)
        /*0020*/ 	.word	0x00000000
.L_5:


//--------------------- .nv.compat                --------------------------
	.section	.nv.compat,"",@"SHT_CUDA_COMPAT_INFO"
	.align	4
        /*0000*/ 	.byte	0x02, 0x09, 0x00, 0x00, 0x02, 0x02, 0x01, 0x00, 0x02, 0x05, 0x05, 0x00, 0x03, 0x07, 0x01, 0x01
        /*0010*/ 	.byte	0x02, 0x03, 0x00, 0x00, 0x02, 0x06, 0x01, 0x00, 0x04, 0x0b, 0x08, 0x00, 0x01, 0x00, 0x00, 0x00
        /*0020*/ 	.byte	0x00, 0x00, 0x00, 0x00


//--------------------- .nv.info._Z6conv2dPdS_S_  --------------------------
	.section	.nv.info._Z6conv2dPdS_S_,"",@"SHT_CUDA_INFO"
	.sectionflags	@""
	.align	4


	//----- nvinfo : EIATTR_CUDA_API_VERSION
	.align		4
        /*0000*/ 	.byte	0x04, 0x37
        /*0002*/ 	.short	(.L_7 - .L_6)
.L_6:
        /*0004*/ 	.word	0x00000082


	//----- nvinfo : EIATTR_KPARAM_INFO
	.align		4
.L_7:
        /*0008*/ 	.byte	0x04, 0x17
        /*000a*/ 	.short	(.L_9 - .L_8)
.L_8:
        /*000c*/ 	.word	0x00000000
        /*0010*/ 	.short	0x0002
        /*0012*/ 	.short	0x0010
        /*0014*/ 	.byte	0x00, 0xf5, 0x21, 0x00


	//----- nvinfo : EIATTR_KPARAM_INFO
	.align		4
.L_9:
        /*0018*/ 	.byte	0x04, 0x17
        /*001a*/ 	.short	(.L_11 - .L_10)
.L_10:
        /*001c*/ 	.word	0x00000000
        /*0020*/ 	.short	0x0001
        /*0022*/ 	.short	0x0008
        /*0024*/ 	.byte	0x00, 0xf5, 0x21, 0x00


	//----- nvinfo : EIATTR_KPARAM_INFO
	.align		4
.L_11:
        /*0028*/ 	.byte	0x04, 0x17
        /*002a*/ 	.short	(.L_13 - .L_12)
.L_12:
        /*002c*/ 	.word	0x00000000
        /*0030*/ 	.short	0x0000
        /*0032*/ 	.short	0x0000
        /*0034*/ 	.byte	0x00, 0xf5, 0x21, 0x00


	//----- nvinfo : EIATTR_SPARSE_MMA_MASK
	.align		4
.L_13:
        /*0038*/ 	.byte	0x03, 0x50
        /*003a*/ 	.short	0x0000


	//----- nvinfo : EIATTR_MAXREG_COUNT
	.align		4
        /*003c*/ 	.byte	0x03, 0x1b
        /*003e*/ 	.short	0x00ff


	//----- nvinfo : EIATTR_MERCURY_ISA_VERSION
	.align		4
        /*0040*/ 	.byte	0x03, 0x5f
        /*0042*/ 	.short	0x0101


	//----- nvinfo : EIATTR_VRC_CTA_INIT_COUNT
	.align		4
        /*0044*/ 	.byte	0x02, 0x4a
	.zero		1
	.zero		1


	//----- nvinfo : EIATTR_EXIT_INSTR_OFFSETS
	.align		4
        /*0048*/ 	.byte	0x04, 0x1c
        /*004a*/ 	.short	(.L_15 - .L_14)


	//   ....[0]....
.L_14:
        /*004c*/ 	.word	0x00000100


	//   ....[1]....
        /*0050*/ 	.word	0x00001180


	//----- nvinfo : EIATTR_CBANK_PARAM_SIZE
	.align		4
.L_15:
        /*0054*/ 	.byte	0x03, 0x19
        /*0056*/ 	.short	0x0018


	//----- nvinfo : EIATTR_PARAM_CBANK
	.align		4
        /*0058*/ 	.byte	0x04, 0x0a
        /*005a*/ 	.short	(.L_17 - .L_16)
	.align		4
.L_16:
        /*005c*/ 	.word	index@(.nv.constant0._Z6conv2dPdS_S_)
        /*0060*/ 	.short	0x0380
        /*0062*/ 	.short	0x0018


	//----- nvinfo : EIATTR_SW_WAR
	.align		4
.L_17:
        /*0064*/ 	.byte	0x04, 0x36
        /*0066*/ 	.short	(.L_19 - .L_18)
.L_18:
        /*0068*/ 	.word	0x00000008
.L_19:


//--------------------- .nv.callgraph             --------------------------
	.section	.nv.callgraph,"",@"SHT_CUDA_CALLGRAPH"
	.align	4
	.sectionentsize	8
	.align		4
        /*0000*/ 	.word	0x00000000
	.align		4
        /*0004*/ 	.word	0xffffffff
	.align		4
        /*0008*/ 	.word	0x00000000
	.align		4
        /*000c*/ 	.word	0xfffffffe
	.align		4
        /*0010*/ 	.word	0x00000000
	.align		4
        /*0014*/ 	.word	0xfffffffd
	.align		4
        /*0018*/ 	.word	0x00000000
	.align		4
        /*001c*/ 	.word	0xfffffffc


//--------------------- .text._Z6conv2dPdS_S_     --------------------------
	.section	.text._Z6conv2dPdS_S_,"ax",@progbits
	.align	128
        .global         _Z6conv2dPdS_S_
        .type           _Z6conv2dPdS_S_,@function
        .size           _Z6conv2dPdS_S_,(.L_x_1 - _Z6conv2dPdS_S_)
        .other          _Z6conv2dPdS_S_,@"STO_CUDA_ENTRY STV_DEFAULT"
_Z6conv2dPdS_S_:
.text._Z6conv2dPdS_S_:
[----:B------:R-:W-:Y:S01]  /*0000*/  LDC R1, c[0x0][0x37c] ;  /* 0x0000df00ff017b82 */ /* 0x000fe20000000800 */
[----:B------:R-:W0:Y:S07]  /*0010*/  S2R R2, SR_TID.Z ;  /* 0x0000000000027919 */ /* 0x000e2e0000002300 */
[----:B------:R-:W1:Y:S01]  /*0020*/  LDC R14, c[0x0][0x360] ;  /* 0x0000d800ff0e7b82 */ /* 0x000e620000000800 */
[----:B------:R-:W2:Y:S01]  /*0030*/  S2R R0, SR_TID.Y ;  /* 0x0000000000007919 */ /* 0x000ea20000002200 */
[----:B------:R-:W1:Y:S06]  /*0040*/  S2R R5, SR_TID.X ;  /* 0x0000000000057919 */ /* 0x000e6c0000002100 */
[----:B------:R-:W2:Y:S08]  /*0050*/  LDC R29, c[0x0][0x364] ;  /* 0x0000d900ff1d7b82 */ /* 0x000eb00000000800 */
[----:B------:R-:W0:Y:S08]  /*0060*/  S2UR UR6, SR_CTAID.Z ;  /* 0x00000000000679c3 */ /* 0x000e300000002700 */
[----:B------:R-:W0:Y:S08]  /*0070*/  LDC R3, c[0x0][0x368] ;  /* 0x0000da00ff037b82 */ /* 0x000e300000000800 */
[----:B------:R-:W2:Y:S08]  /*0080*/  S2UR UR5, SR_CTAID.Y ;  /* 0x00000000000579c3 */ /* 0x000eb00000002600 */
[----:B------:R-:W1:Y:S01]  /*0090*/  S2UR UR4, SR_CTAID.X ;  /* 0x00000000000479c3 */ /* 0x000e620000002500 */
[----:B0-----:R-:W-:-:S05]  /*00a0*/  IMAD R3, R3, UR6, R2 ;  /* 0x0000000603037c24 */ /* 0x001fca000f8e0202 */
[----:B------:R-:W-:Y:S01]  /*00b0*/  ISETP.GT.U32.AND P0, PT, R3, 0x3f, PT ;  /* 0x0000003f0300780c */ /* 0x000fe20003f04070 */
[----:B--2---:R-:W-:-:S05]  /*00c0*/  IMAD R29, R29, UR5, R0 ;  /* 0x000000051d1d7c24 */ /* 0x004fca000f8e0200 */
[----:B------:R-:W-:Y:S01]  /*00d0*/  ISETP.GT.U32.OR P0, PT, R29, 0x3ff, P0 ;  /* 0x000003ff1d00780c */ /* 0x000fe20000704470 */
[----:B-1----:R-:W-:-:S05]  /*00e0*/  IMAD R14, R14, UR4, R5 ;  /* 0x000000040e0e7c24 */ /* 0x002fca000f8e0205 */
[----:B------:R-:W-:-:S13]  /*00f0*/  ISETP.GT.OR P0, PT, R14, 0x3ff, P0 ;  /* 0x000003ff0e00780c */ /* 0x000fda0000704670 */
[----:B------:R-:W-:Y:S05]  /*0100*/  @P0 EXIT ;  /* 0x000000000000094d */ /* 0x000fea0003800000 */
[----:B------:R-:W-:Y:S01]  /*0110*/  VIADD R7, R29, 0xffffffff ;  /* 0xffffffff1d077836 */ /* 0x000fe20000000000 */
[----:B------:R-:W0:Y:S01]  /*0120*/  LDC.64 R16, c[0x0][0x388] ;  /* 0x0000e200ff107b82 */ /* 0x000e220000000a00 */
[----:B------:R-:W-:Y:S01]  /*0130*/  VIADD R12, R14, 0xffffffff ;  /* 0xffffffff0e0c7836 */ /* 0x000fe20000000000 */
[----:B------:R-:W1:Y:S01]  /*0140*/  LDCU.64 UR4, c[0x0][0x358] ;  /* 0x00006b00ff0477ac */ /* 0x000e620008000a00 */
[C---:B------:R-:W-:Y:S01]  /*0150*/  IMAD.SHL.U32 R5, R7.reuse, 0x400, RZ ;  /* 0x0000040007057824 */ /* 0x040fe200078e00ff */
[----:B------:R-:W-:Y:S01]  /*0160*/  LOP3.LUT R28, R7, R14, RZ, 0xfc, !PT ;  /* 0x0000000e071c7212 */ /* 0x000fe200078efcff */
[----:B------:R-:W-:Y:S01]  /*0170*/  IMAD R13, R3, 0x1b, RZ ;  /* 0x0000001b030d7824 */ /* 0x000fe200078e02ff */
[----:B------:R-:W-:Y:S02]  /*0180*/  LOP3.LUT R4, R7, R12, RZ, 0xfc, !PT ;  /* 0x0000000c07047212 */ /* 0x000fe400078efcff */
[----:B------:R-:W-:Y:S02]  /*0190*/  CS2R R24, SRZ ;  /* 0x0000000000187805 */ /* 0x000fe4000001ff00 */
[----:B------:R-:W-:-:S02]  /*01a0*/  ISETP.GT.U32.AND P0, PT, R28, 0x3ff, PT ;  /* 0x000003ff1c00780c */ /* 0x000fc40003f04070 */
[----:B------:R-:W-:Y:S02]  /*01b0*/  CS2R R34, SRZ ;  /* 0x0000000000227805 */ /* 0x000fe4000001ff00 */
[----:B------:R-:W-:Y:S01]  /*01c0*/  ISETP.GT.U32.AND P1, PT, R4, 0x3ff, PT ;  /* 0x000003ff0400780c */ /* 0x000fe20003f24070 */
[----:B------:R-:W-:Y:S01]  /*01d0*/  VIADD R6, R14, 0x1 ;  /* 0x000000010e067836 */ /* 0x000fe20000000000 */
[----:B------:R-:W-:Y:S01]  /*01e0*/  CS2R R32, SRZ ;  /* 0x0000000000207805 */ /* 0x000fe2000001ff00 */
[----:B------:R-:W2:Y:S06]  /*01f0*/  LDCU.64 UR6, c[0x0][0x380] ;  /* 0x00007000ff0677ac */ /* 0x000eac0008000a00 */
[----:B------:R-:W3:Y:S04]  /*0200*/  @!P0 LDC.64 R18, c[0x0][0x380] ;  /* 0x0000e000ff128b82 */ /* 0x000ee80000000a00 */
[----:B------:R-:W-:-:S02]  /*0210*/  @!P1 IMAD.IADD R11, R12, 0x1, R5 ;  /* 0x000000010c0b9824 */ /* 0x000fc400078e0205 */
[----:B0-----:R-:W-:Y:S02]  /*0220*/  IMAD.WIDE.U32 R16, R13, 0x8, R16 ;  /* 0x000000080d107825 */ /* 0x001fe400078e0010 */
[----:B------:R-:W0:Y:S03]  /*0230*/  @!P1 LDC.64 R8, c[0x0][0x380] ;  /* 0x0000e000ff089b82 */ /* 0x000e260000000a00 */
[----:B-1----:R-:W4:Y:S04]  /*0240*/  LDG.E.64 R30, desc[UR4][R16.64] ;  /* 0x00000004101e7981 */ /* 0x002f28000c1e1b00 */
[----:B------:R-:W5:Y:S01]  /*0250*/  LDG.E.64 R22, desc[UR4][R16.64+0x8] ;  /* 0x0000080410167981 */ /* 0x000f62000c1e1b00 */
[----:B0-----:R-:W-:-:S04]  /*0260*/  @!P1 IMAD.WIDE.U32 R8, R11, 0x8, R8 ;  /* 0x000000080b089825 */ /* 0x001fc800078e0008 */
[----:B------:R-:W-:Y:S01]  /*0270*/  @!P0 IMAD.IADD R11, R14, 0x1, R5 ;  /* 0x000000010e0b8824 */ /* 0x000fe200078e0205 */
[----:B------:R0:W4:Y:S03]  /*0280*/  @!P1 LDG.E.64 R24, desc[UR4][R8.64] ;  /* 0x0000000408189981 */ /* 0x000126000c1e1b00 */
[----:B---3--:R-:W-:-:S05]  /*0290*/  @!P0 IMAD.WIDE.U32 R18, R11, 0x8, R18 ;  /* 0x000000080b128825 */ /* 0x008fca00078e0012 */
[----:B------:R1:W5:Y:S01]  /*02a0*/  @!P0 LDG.E.64 R34, desc[UR4][R18.64] ;  /* 0x0000000412228981 */ /* 0x000362000c1e1b00 */
[----:B------:R-:W-:Y:S02]  /*02b0*/  LOP3.LUT R0, R29, R12, RZ, 0xfc, !PT ;  /* 0x0000000c1d007212 */ /* 0x000fe400078efcff */
[----:B------:R-:W-:Y:S02]  /*02c0*/  LOP3.LUT R7, R7, R6, RZ, 0xfc, !PT ;  /* 0x0000000607077212 */ /* 0x000fe400078efcff */
[----:B------:R-:W-:Y:S02]  /*02d0*/  ISETP.GT.U32.AND P1, PT, R0, 0x3ff, PT ;  /* 0x000003ff0000780c */ /* 0x000fe40003f24070 */
[----:B------:R-:W-:Y:S02]  /*02e0*/  ISETP.GT.U32.AND P0, PT, R7, 0x3ff, PT ;  /* 0x000003ff0700780c */ /* 0x000fe40003f04070 */
[----:B------:R-:W-:-:S09]  /*02f0*/  LOP3.LUT R0, R29, R14, RZ, 0xfc, !PT ;  /* 0x0000000e1d007212 */ /* 0x000fd200078efcff */
[----:B------:R-:W3:Y:S08]  /*0300*/  @!P1 LDC.64 R26, c[0x0][0x380] ;  /* 0x0000e000ff1a9b82 */ /* 0x000ef00000000a00 */
[----:B0-----:R-:W0:Y:S01]  /*0310*/  @!P0 LDC.64 R8, c[0x0][0x380] ;  /* 0x0000e000ff088b82 */ /* 0x001e220000000a00 */
[----:B------:R-:W-:Y:S01]  /*0320*/  ISETP.GT.U32.AND P2, PT, R0, 0x3ff, PT ;  /* 0x000003ff0000780c */ /* 0x000fe20003f44070 */
[----:B------:R-:W-:-:S02]  /*0330*/  IMAD.SHL.U32 R11, R29, 0x400, RZ ;  /* 0x000004001d0b7824 */ /* 0x000fc400078e00ff */
[----:B------:R-:W-:Y:S02]  /*0340*/  @!P0 IMAD.IADD R7, R5, 0x1, R6 ;  /* 0x0000000105078824 */ /* 0x000fe400078e0206 */
[----:B------:R-:W-:Y:S01]  /*0350*/  @!P1 IMAD.IADD R13, R12, 0x1, R11 ;  /* 0x000000010c0d9824 */ /* 0x000fe200078e020b */
[----:B-1----:R-:W-:-:S07]  /*0360*/  CS2R R18, SRZ ;  /* 0x0000000000127805 */ /* 0x002fce000001ff00 */
[----:B------:R-:W1:Y:S01]  /*0370*/  @!P2 LDC.64 R20, c[0x0][0x380] ;  /* 0x0000e000ff14ab82 */ /* 0x000e620000000a00 */
[----:B---3--:R-:W-:-:S05]  /*0380*/  @!P1 IMAD.WIDE.U32 R26, R13, 0x8, R26 ;  /* 0x000000080d1a9825 */ /* 0x008fca00078e001a */
[----:B------:R-:W3:Y:S01]  /*0390*/  @!P1 LDG.E.64 R18, desc[UR4][R26.64] ;  /* 0x000000041a129981 */ /* 0x000ee2000c1e1b00 */
[----:B0-----:R-:W-:-:S05]  /*03a0*/  @!P0 IMAD.WIDE.U32 R8, R7, 0x8, R8 ;  /* 0x0000000807088825 */ /* 0x001fca00078e0008 */
[----:B------:R0:W3:Y:S04]  /*03b0*/  @!P0 LDG.E.64 R32, desc[UR4][R8.64] ;  /* 0x0000000408208981 */ /* 0x0000e8000c1e1b00 */
[----:B------:R-:W3:Y:S01]  /*03c0*/  LDG.E.64 R26, desc[UR4][R16.64+0x10] ;  /* 0x00001004101a7981 */ /* 0x000ee2000c1e1b00 */
[----:B------:R-:W-:-:S04]  /*03d0*/  IMAD.IADD R0, R14, 0x1, R11 ;  /* 0x000000010e007824 */ /* 0x000fc800078e020b */
[----:B-1----:R-:W-:Y:S02]  /*03e0*/  @!P2 IMAD.WIDE.U32 R36, R0, 0x8, R20 ;  /* 0x000000080024a825 */ /* 0x002fe400078e0014 */
[----:B------:R-:W3:Y:S01]  /*03f0*/  LDG.E.64 R20, desc[UR4][R16.64+0x20] ;  /* 0x0000200410147981 */ /* 0x000ee2000c1e1b00 */
[----:B----4-:R-:W-:-:S03]  /*0400*/  DFMA R30, R30, R24, RZ ;  /* 0x000000181e1e722b */ /* 0x010fc600000000ff */
[----:B------:R-:W4:Y:S05]  /*0410*/  LDG.E.64 R24, desc[UR4][R16.64+0x18] ;  /* 0x0000180410187981 */ /* 0x000f2a000c1e1b00 */
[----:B-----5:R-:W-:Y:S01]  /*0420*/  DFMA R30, R22, R34, R30 ;  /* 0x00000022161e722b */ /* 0x020fe2000000001e */
[----:B------:R-:W-:-:S06]  /*0430*/  CS2R R22, SRZ ;  /* 0x0000000000167805 */ /* 0x000fcc000001ff00 */
[----:B------:R-:W5:Y:S01]  /*0440*/  @!P2 LDG.E.64 R22, desc[UR4][R36.64] ;  /* 0x000000042416a981 */ /* 0x000f62000c1e1b00 */
[----:B------:R-:W-:Y:S02]  /*0450*/  LOP3.LUT R7, R29, R6, RZ, 0xfc, !PT ;  /* 0x000000061d077212 */ /* 0x000fe400078efcff */
[----:B------:R-:W-:Y:S02]  /*0460*/  IADD3 R34, P4, PT, R12, R5, RZ ;  /* 0x000000050c227210 */ /* 0x000fe40007f9e0ff */
[----:B------:R-:W-:-:S03]  /*0470*/  ISETP.GT.U32.AND P3, PT, R7, 0x3ff, PT ;  /* 0x000003ff0700780c */ /* 0x000fc60003f64070 */
[----:B------:R-:W-:Y:S01]  /*0480*/  IMAD.X R7, RZ, RZ, RZ, P4 ;  /* 0x000000ffff077224 */ /* 0x000fe200020e06ff */
[----:B--2---:R-:W-:-:S04]  /*0490*/  LEA R13, P4, R34, UR6, 0x3 ;  /* 0x00000006220d7c11 */ /* 0x004fc8000f8818ff */
[----:B------:R-:W-:Y:S02]  /*04a0*/  LEA.HI.X R34, R34, UR7, R7, 0x3, P4 ;  /* 0x0000000722227c11 */ /* 0x000fe4000a0f1c07 */
[----:B------:R-:W-:-:S05]  /*04b0*/  IADD3 R15, P4, PT, R14, R5, RZ ;  /* 0x000000050e0f7210 */ /* 0x000fca0007f9e0ff */
[----:B0-----:R-:W-:Y:S01]  /*04c0*/  IMAD.X R8, RZ, RZ, RZ, P4 ;  /* 0x000000ffff087224 */ /* 0x001fe200020e06ff */
[----:B---3--:R-:W-:Y:S01]  /*04d0*/  DFMA R26, R26, R32, R30 ;  /* 0x000000201a1a722b */ /* 0x008fe2000000001e */
[----:B------:R-:W-:-:S04]  /*04e0*/  LEA R32, P4, R15, UR6, 0x3 ;  /* 0x000000060f207c11 */ /* 0x000fc8000f8818ff */
[----:B------:R-:W-:Y:S02]  /*04f0*/  LEA.HI.X R15, R15, UR7, R8, 0x3, P4 ;  /* 0x000000070f0f7c11 */ /* 0x000fe4000a0f1c08 */
[----:B------:R-:W-:-:S05]  /*0500*/  IADD3 R5, P4, PT, R5, R6, RZ ;  /* 0x0000000605057210 */ /* 0x000fca0007f9e0ff */
[----:B------:R-:W-:Y:S01]  /*0510*/  IMAD.X R8, RZ, RZ, RZ, P4 ;  /* 0x000000ffff087224 */ /* 0x000fe200020e06ff */
[----:B------:R-:W-:-:S04]  /*0520*/  LEA R30, P4, R5, UR6, 0x3 ;  /* 0x00000006051e7c11 */ /* 0x000fc8000f8818ff */
[----:B------:R-:W-:Y:S01]  /*0530*/  LEA.HI.X R7, R5, UR7, R8, 0x3, P4 ;  /* 0x0000000705077c11 */ /* 0x000fe2000a0f1c08 */
[----:B------:R-:W-:Y:S01]  /*0540*/  @!P3 IMAD.IADD R5, R6, 0x1, R11 ;  /* 0x000000010605b824 */ /* 0x000fe200078e020b */
[----:B----4-:R-:W-:Y:S01]  /*0550*/  DFMA R18, R24, R18, R26 ;  /* 0x000000121812722b */ /* 0x010fe2000000001a */
[----:B------:R-:W0:Y:S01]  /*0560*/  @!P3 LDC.64 R24, c[0x0][0x380] ;  /* 0x0000e000ff18bb82 */ /* 0x000e220000000a00 */
[----:B------:R-:W-:-:S06]  /*0570*/  @!P2 IADD3 R26, P4, PT, R14, R11, RZ ;  /* 0x0000000b0e1aa210 */ /* 0x000fcc0007f9e0ff */
[----:B-----5:R-:W-:Y:S01]  /*0580*/  DFMA R18, R20, R22, R18 ;  /* 0x000000161412722b */ /* 0x020fe20000000012 */
[----:B------:R-:W-:Y:S01]  /*0590*/  @!P2 IMAD.X R21, RZ, RZ, RZ, P4 ;  /* 0x000000ffff15a224 */ /* 0x000fe200020e06ff */
[----:B------:R-:W-:-:S04]  /*05a0*/  @!P2 LEA R27, P4, R26, UR6, 0x3 ;  /* 0x000000061a1bac11 */ /* 0x000fc8000f8818ff */
[----:B------:R-:W-:Y:S02]  /*05b0*/  @!P2 LEA.HI.X R26, R26, UR7, R21, 0x3, P4 ;  /* 0x000000071a1aac11 */ /* 0x000fe4000a0f1c15 */
[----:B------:R-:W-:Y:S02]  /*05c0*/  IADD3 R8, P4, PT, R6, R11, RZ ;  /* 0x0000000b06087210 */ /* 0x000fe40007f9e0ff */
[----:B------:R-:W-:Y:S01]  /*05d0*/  CS2R R22, SRZ ;  /* 0x0000000000167805 */ /* 0x000fe2000001ff00 */
[----:B0-----:R-:W-:-:S04]  /*05e0*/  @!P3 IMAD.WIDE.U32 R24, R5, 0x8, R24 ;  /* 0x000000080518b825 */ /* 0x001fc800078e0018 */
[----:B------:R-:W-:Y:S01]  /*05f0*/  IMAD.X R21, RZ, RZ, RZ, P4 ;  /* 0x000000ffff157224 */ /* 0x000fe200020e06ff */
[C---:B------:R-:W-:Y:S01]  /*0600*/  LEA R10, P4, R8.reuse, UR6, 0x3 ;  /* 0x00000006080a7c11 */ /* 0x040fe2000f8818ff */
[----:B------:R-:W2:Y:S03]  /*0610*/  @!P3 LDG.E.64 R22, desc[UR4][R24.64] ;  /* 0x000000041816b981 */ /* 0x000ea6000c1e1b00 */
[----:B------:R-:W-:Y:S02]  /*0620*/  LEA.HI.X R8, R8, UR7, R21, 0x3, P4 ;  /* 0x0000000708087c11 */ /* 0x000fe4000a0f1c15 */
[----:B------:R-:W2:Y:S01]  /*0630*/  LDG.E.64 R20, desc[UR4][R16.64+0x28] ;  /* 0x0000280410147981 */ /* 0x000ea2000c1e1b00 */
[----:B------:R-:W-:-:S05]  /*0640*/  VIADD R29, R29, 0x1 ;  /* 0x000000011d1d7836 */ /* 0x000fca0000000000 */
[----:B------:R-:W-:-:S04]  /*0650*/  LOP3.LUT R5, R29, R12, RZ, 0xfc, !PT ;  /* 0x0000000c1d057212 */ /* 0x000fc800078efcff */
[----:B------:R-:W-:-:S13]  /*0660*/  ISETP.GT.U32.AND P4, PT, R5, 0x3ff, PT ;  /* 0x000003ff0500780c */ /* 0x000fda0003f84070 */
[----:B------:R-:W0:Y:S01]  /*0670*/  @!P4 LDC.64 R36, c[0x0][0x380] ;  /* 0x0000e000ff24cb82 */ /* 0x000e220000000a00 */
[----:B------:R-:W-:Y:S01]  /*0680*/  IMAD.SHL.U32 R5, R29, 0x400, RZ ;  /* 0x000004001d057824 */ /* 0x000fe200078e00ff */
[----:B--2---:R-:W-:-:S03]  /*0690*/  DFMA R18, R20, R22, R18 ;  /* 0x000000161412722b */ /* 0x004fc60000000012 */
[----:B------:R-:W-:Y:S01]  /*06a0*/  @!P4 IMAD.IADD R21, R12, 0x1, R5 ;  /* 0x000000010c15c824 */ /* 0x000fe200078e0205 */
[----:B------:R-:W-:-:S03]  /*06b0*/  CS2R R22, SRZ ;  /* 0x0000000000167805 */ /* 0x000fc6000001ff00 */
[----:B0-----:R-:W-:Y:S02]  /*06c0*/  @!P4 IMAD.WIDE.U32 R36, R21, 0x8, R36 ;  /* 0x000000081524c825 */ /* 0x001fe400078e0024 */
[----:B------:R-:W2:Y:S04]  /*06d0*/  LDG.E.64 R20, desc[UR4][R16.64+0x30] ;  /* 0x0000300410147981 */ /* 0x000ea8000c1e1b00 */
[----:B------:R-:W2:Y:S02]  /*06e0*/  @!P4 LDG.E.64 R22, desc[UR4][R36.64] ;  /* 0x000000042416c981 */ /* 0x000ea4000c1e1b00 */
[----:B--2---:R-:W-:Y:S01]  /*06f0*/  DFMA R18, R20, R22, R18 ;  /* 0x000000161412722b */ /* 0x004fe20000000012 */
[----:B------:R-:W-:-:S04]  /*0700*/  LOP3.LUT R20, R29, R14, RZ, 0xfc, !PT ;  /* 0x0000000e1d147212 */ /* 0x000fc800078efcff */
[----:B------:R-:W-:-:S13]  /*0710*/  ISETP.GT.U32.AND P5, PT, R20, 0x3ff, PT ;  /* 0x000003ff1400780c */ /* 0x000fda0003fa4070 */
[----:B------:R-:W0:Y:S01]  /*0720*/  @!P5 LDC.64 R24, c[0x0][0x380] ;  /* 0x0000e000ff18db82 */ /* 0x000e220000000a00 */
[----:B------:R-:W-:Y:S01]  /*0730*/  @!P5 IMAD.IADD R21, R14, 0x1, R5 ;  /* 0x000000010e15d824 */ /* 0x000fe200078e0205 */
[----:B------:R-:W-:-:S03]  /*0740*/  CS2R R22, SRZ ;  /* 0x0000000000167805 */ /* 0x000fc6000001ff00 */
[----:B0-----:R-:W-:Y:S02]  /*0750*/  @!P5 IMAD.WIDE.U32 R24, R21, 0x8, R24 ;  /* 0x000000081518d825 */ /* 0x001fe400078e0018 */
[----:B------:R-:W2:Y:S04]  /*0760*/  LDG.E.64 R20, desc[UR4][R16.64+0x38] ;  /* 0x0000380410147981 */ /* 0x000ea8000c1e1b00 */
[----:B------:R0:W2:Y:S01]  /*0770*/  @!P5 LDG.E.64 R22, desc[UR4][R24.64] ;  /* 0x000000041816d981 */ /* 0x0000a2000c1e1b00 */
[----:B------:R-:W-:Y:S02]  /*0780*/  P2R R9, PR, RZ, 0x1 ;  /* 0x00000001ff097803 */ /* 0x000fe40000000000 */
[----:B------:R-:W-:Y:S02]  /*0790*/  ISETP.GT.U32.AND P0, PT, R4, 0x3ff, PT ;  /* 0x000003ff0400780c */ /* 0x000fe40003f04070 */
[----:B------:R-:W-:-:S02]  /*07a0*/  LOP3.LUT R29, R29, R6, RZ, 0xfc, !PT ;  /* 0x000000061d1d7212 */ /* 0x000fc400078efcff */
[----:B0-----:R-:W-:Y:S01]  /*07b0*/  CS2R R24, SRZ ;  /* 0x0000000000187805 */ /* 0x001fe2000001ff00 */
[----:B--2---:R-:W-:-:S08]  /*07c0*/  DFMA R18, R20, R22, R18 ;  /* 0x000000161412722b */ /* 0x004fd00000000012 */
[----:B------:R-:W-:-:S05]  /*07d0*/  @!P0 IADD3 R20, P6, PT, R13, 0x1000000, RZ ;  /* 0x010000000d148810 */ /* 0x000fca0007fde0ff */
[----:B------:R-:W-:Y:S01]  /*07e0*/  @!P0 IMAD.X R21, RZ, RZ, R34, P6 ;  /* 0x000000ffff158224 */ /* 0x000fe200030e0622 */
[----:B------:R-:W-:-:S13]  /*07f0*/  ISETP.GT.U32.AND P6, PT, R29, 0x3ff, PT ;  /* 0x000003ff1d00780c */ /* 0x000fda0003fc4070 */
[----:B------:R-:W0:Y:S01]  /*0800*/  @!P6 LDC.64 R36, c[0x0][0x380] ;  /* 0x0000e000ff24eb82 */ /* 0x000e220000000a00 */
[----:B------:R-:W-:-:S04]  /*0810*/  @!P6 IMAD.IADD R23, R6, 0x1, R5 ;  /* 0x000000010617e824 */ /* 0x000fc800078e0205 */
[----:B0-----:R-:W-:Y:S02]  /*0820*/  @!P6 IMAD.WIDE.U32 R36, R23, 0x8, R36 ;  /* 0x000000081724e825 */ /* 0x001fe400078e0024 */
[----:B------:R-:W2:Y:S04]  /*0830*/  LDG.E.64 R22, desc[UR4][R16.64+0x40] ;  /* 0x0000400410167981 */ /* 0x000ea8000c1e1b00 */
[----:B------:R-:W2:Y:S01]  /*0840*/  @!P6 LDG.E.64 R24, desc[UR4][R36.64] ;  /* 0x000000042418e981 */ /* 0x000ea2000c1e1b00 */
[----:B------:R-:W-:Y:S02]  /*0850*/  P2R R2, PR, RZ, 0x2 ;  /* 0x00000002ff027803 */ /* 0x000fe40000000000 */
[----:B------:R-:W-:Y:S01]  /*0860*/  ISETP.GT.U32.AND P1, PT, R28, 0x3ff, PT ;  /* 0x000003ff1c00780c */ /* 0x000fe20003f24070 */
[----:B--2---:R-:W-:Y:S01]  /*0870*/  DFMA R18, R22, R24, R18 ;  /* 0x000000181612722b */ /* 0x004fe20000000012 */
[----:B------:R-:W-:-:S06]  /*0880*/  CS2R R22, SRZ ;  /* 0x0000000000167805 */ /* 0x000fcc000001ff00 */
[----:B------:R-:W2:Y:S04]  /*0890*/  @!P0 LDG.E.64 R22, desc[UR4][R20.64+-0x800000] ;  /* 0x8000000414168981 */ /* 0x000ea8000c1e1b00 */
[----:B------:R-:W2:Y:S01]  /*08a0*/  LDG.E.64 R20, desc[UR4][R16.64+0x48] ;  /* 0x0000480410147981 */ /* 0x000ea2000c1e1b00 */
[----:B------:R-:W-:-:S05]  /*08b0*/  @!P1 IADD3 R24, P0, PT, R32, 0x1000000, RZ ;  /* 0x0100000020189810 */ /* 0x000fca0007f1e0ff */
[----:B------:R-:W-:Y:S01]  /*08c0*/  @!P1 IMAD.X R25, RZ, RZ, R15, P0 ;  /* 0x000000ffff199224 */ /* 0x000fe200000e060f */
[----:B------:R-:W-:Y:S01]  /*08d0*/  ISETP.NE.AND P0, PT, R9, RZ, PT ;  /* 0x000000ff0900720c */ /* 0x000fe20003f05270 */
[----:B--2---:R-:W-:Y:S01]  /*08e0*/  DFMA R18, R20, R22, R18 ;  /* 0x000000161412722b */ /* 0x004fe20000000012 */
[----:B------:R-:W-:Y:S01]  /*08f0*/  CS2R R22, SRZ ;  /* 0x0000000000167805 */ /* 0x000fe2000001ff00 */
[----:B------:R-:W2:Y:S05]  /*0900*/  LDG.E.64 R20, desc[UR4][R16.64+0x50] ;  /* 0x0000500410147981 */ /* 0x000eaa000c1e1b00 */
[----:B------:R-:W2:Y:S05]  /*0910*/  @!P1 LDG.E.64 R22, desc[UR4][R24.64+-0x800000] ;  /* 0x8000000418169981 */ /* 0x000eaa000c1e1b00 */
[----:B------:R-:W-:-:S05]  /*0920*/  @!P0 IADD3 R36, P1, PT, R30, 0x1000000, RZ ;  /* 0x010000001e248810 */ /* 0x000fca0007f3e0ff */
[----:B------:R-:W-:Y:S01]  /*0930*/  @!P0 IMAD.X R37, RZ, RZ, R7, P1 ;  /* 0x000000ffff258224 */ /* 0x000fe200008e0607 */
[----:B------:R-:W-:Y:S01]  /*0940*/  ISETP.NE.AND P1, PT, R2, RZ, PT ;  /* 0x000000ff0200720c */ /* 0x000fe20003f25270 */
[----:B--2---:R-:W-:Y:S01]  /*0950*/  DFMA R18, R20, R22, R18 ;  /* 0x000000161412722b */ /* 0x004fe20000000012 */
[----:B------:R-:W-:Y:S01]  /*0960*/  CS2R R20, SRZ ;  /* 0x0000000000147805 */ /* 0x000fe2000001ff00 */
[----:B------:R-:W2:Y:S05]  /*0970*/  LDG.E.64 R22, desc[UR4][R16.64+0x58] ;  /* 0x0000580410167981 */ /* 0x000eaa000c1e1b00 */
[----:B------:R-:W2:Y:S01]  /*0980*/  @!P0 LDG.E.64 R20, desc[UR4][R36.64+-0x800000] ;  /* 0x8000000424148981 */ /* 0x000ea2000c1e1b00 */
[----:B------:R-:W-:-:S04]  /*0990*/  P2R R31, PR, RZ, 0x1 ;  /* 0x00000001ff1f7803 */ /* 0x000fc80000000000 */
[----:B------:R-:W-:-:S05]  /*09a0*/  @!P1 IADD3 R2, P0, PT, R12, R11, RZ ;  /* 0x0000000b0c029210 */ /* 0x000fca0007f1e0ff */
[----:B------:R-:W-:Y:S01]  /*09b0*/  @!P1 IMAD.X R9, RZ, RZ, RZ, P0 ;  /* 0x000000ffff099224 */ /* 0x000fe200000e06ff */
[----:B------:R-:W-:-:S04]  /*09c0*/  @!P1 LEA R24, P0, R2, UR6, 0x3 ;  /* 0x0000000602189c11 */ /* 0x000fc8000f8018ff */
[----:B------:R-:W-:Y:S02]  /*09d0*/  @!P1 LEA.HI.X R2, R2, UR7, R9, 0x3, P0 ;  /* 0x0000000702029c11 */ /* 0x000fe400080f1c09 */
[----:B------:R-:W-:-:S05]  /*09e0*/  @!P1 IADD3 R24, P0, PT, R24, 0x1000000, RZ ;  /* 0x0100000018189810 */ /* 0x000fca0007f1e0ff */
[----:B------:R-:W-:Y:S01]  /*09f0*/  @!P1 IMAD.X R25, RZ, RZ, R2, P0 ;  /* 0x000000ffff199224 */ /* 0x000fe200000e0602 */
[----:B--2---:R-:W-:Y:S01]  /*0a00*/  DFMA R18, R22, R20, R18 ;  /* 0x000000141612722b */ /* 0x004fe20000000012 */
[----:B------:R-:W-:Y:S01]  /*0a10*/  CS2R R22, SRZ ;  /* 0x0000000000167805 */ /* 0x000fe2000001ff00 */
[----:B------:R-:W2:Y:S05]  /*0a20*/  LDG.E.64 R20, desc[UR4][R16.64+0x60] ;  /* 0x0000600410147981 */ /* 0x000eaa000c1e1b00 */
[----:B------:R-:W2:Y:S01]  /*0a30*/  @!P1 LDG.E.64 R22, desc[UR4][R24.64+-0x800000] ;  /* 0x8000000418169981 */ /* 0x000ea2000c1e1b00 */
[----:B------:R-:W-:-:S05]  /*0a40*/  IADD3 R2, P0, PT, R12, R5, RZ ;  /* 0x000000050c027210 */ /* 0x000fca0007f1e0ff */
[----:B------:R-:W-:Y:S01]  /*0a50*/  IMAD.X R33, RZ, RZ, RZ, P0 ;  /* 0x000000ffff217224 */ /* 0x000fe200000e06ff */
[C---:B------:R-:W-:Y:S01]  /*0a60*/  LEA R9, P0, R2.reuse, UR6, 0x3 ;  /* 0x0000000602097c11 */ /* 0x040fe2000f8018ff */
[----:B------:R-:W3:Y:S03]  /*0a70*/  LDG.E.64 R24, desc[UR4][R16.64+0x70] ;  /* 0x0000700410187981 */ /* 0x000ee6000c1e1b00 */
[----:B------:R-:W-:Y:S02]  /*0a80*/  LEA.HI.X R2, R2, UR7, R33, 0x3, P0 ;  /* 0x0000000702027c11 */ /* 0x000fe400080f1c21 */
[----:B------:R-:W-:-:S05]  /*0a90*/  @!P2 IADD3 R36, P0, PT, R27, 0x1000000, RZ ;  /* 0x010000001b24a810 */ /* 0x000fca0007f1e0ff */
[----:B------:R-:W-:Y:S01]  /*0aa0*/  @!P2 IMAD.X R37, RZ, RZ, R26, P0 ;  /* 0x000000ffff25a224 */ /* 0x000fe200000e061a */
[----:B--2---:R-:W-:Y:S01]  /*0ab0*/  DFMA R18, R20, R22, R18 ;  /* 0x000000161412722b */ /* 0x004fe20000000012 */
[----:B------:R-:W-:Y:S01]  /*0ac0*/  CS2R R22, SRZ ;  /* 0x0000000000167805 */ /* 0x000fe2000001ff00 */
[----:B------:R-:W2:Y:S05]  /*0ad0*/  LDG.E.64 R20, desc[UR4][R16.64+0x68] ;  /* 0x0000680410147981 */ /* 0x000eaa000c1e1b00 */
[----:B------:R-:W2:Y:S01]  /*0ae0*/  @!P2 LDG.E.64 R22, desc[UR4][R36.64+-0x800000] ;  /* 0x800000042416a981 */ /* 0x000ea2000c1e1b00 */
[----:B------:R-:W-:-:S05]  /*0af0*/  @!P3 IADD3 R26, P0, PT, R10, 0x1000000, RZ ;  /* 0x010000000a1ab810 */ /* 0x000fca0007f1e0ff */
[----:B------:R-:W-:Y:S01]  /*0b00*/  @!P3 IMAD.X R27, RZ, RZ, R8, P0 ;  /* 0x000000ffff1bb224 */ /* 0x000fe200000e0608 */
[----:B--2---:R-:W-:Y:S01]  /*0b10*/  DFMA R18, R20, R22, R18 ;  /* 0x000000161412722b */ /* 0x004fe20000000012 */
[----:B------:R-:W-:-:S06]  /*0b20*/  CS2R R20, SRZ ;  /* 0x0000000000147805 */ /* 0x000fcc000001ff00 */
[----:B------:R-:W3:Y:S01]  /*0b30*/  @!P3 LDG.E.64 R20, desc[UR4][R26.64+-0x800000] ;  /* 0x800000041a14b981 */ /* 0x000ee2000c1e1b00 */
[----:B------:R-:W-:-:S05]  /*0b40*/  @!P4 IADD3 R22, P0, PT, R9, 0x1000000, RZ ;  /* 0x010000000916c810 */ /* 0x000fca0007f1e0ff */
[----:B------:R-:W-:Y:S01]  /*0b50*/  @!P4 IMAD.X R23, RZ, RZ, R2, P0 ;  /* 0x000000ffff17c224 */ /* 0x000fe200000e0602 */
[----:B---3--:R-:W-:Y:S01]  /*0b60*/  DFMA R18, R24, R20, R18 ;  /* 0x000000141812722b */ /* 0x008fe20000000012 */
[----:B------:R-:W-:Y:S01]  /*0b70*/  CS2R R20, SRZ ;  /* 0x0000000000147805 */ /* 0x000fe2000001ff00 */
[----:B------:R-:W2:Y:S05]  /*0b80*/  LDG.E.64 R24, desc[UR4][R16.64+0x78] ;  /* 0x0000780410187981 */ /* 0x000eaa000c1e1b00 */
[----:B------:R-:W2:Y:S01]  /*0b90*/  @!P4 LDG.E.64 R20, desc[UR4][R22.64+-0x800000] ;  /* 0x800000041614c981 */ /* 0x000ea2000c1e1b00 */
[----:B------:R-:W-:-:S05]  /*0ba0*/  IADD3 R35, P0, PT, R14, R5, RZ ;  /* 0x000000050e237210 */ /* 0x000fca0007f1e0ff */
[----:B------:R-:W-:Y:S01]  /*0bb0*/  IMAD.X R36, RZ, RZ, RZ, P0 ;  /* 0x000000ffff247224 */ /* 0x000fe200000e06ff */
[C---:B------:R-:W-:Y:S01]  /*0bc0*/  LEA R26, P0, R35.reuse, UR6, 0x3 ;  /* 0x00000006231a7c11 */ /* 0x040fe2000f8018ff */
[----:B------:R-:W3:Y:S03]  /*0bd0*/  LDG.E.64 R22, desc[UR4][R16.64+0x80] ;  /* 0x0000800410167981 */ /* 0x000ee6000c1e1b00 */
[----:B------:R-:W-:Y:S01]  /*0be0*/  LEA.HI.X R27, R35, UR7, R36, 0x3, P0 ;  /* 0x00000007231b7c11 */ /* 0x000fe200080f1c24 */
[----:B--2---:R-:W-:Y:S01]  /*0bf0*/  DFMA R18, R24, R20, R18 ;  /* 0x000000141812722b */ /* 0x004fe20000000012 */
[----:B------:R-:W-:Y:S02]  /*0c00*/  @!P5 IADD3 R20, P0, PT, R26, 0x1000000, RZ ;  /* 0x010000001a14d810 */ /* 0x000fe40007f1e0ff */
[----:B------:R-:W-:-:S03]  /*0c10*/  CS2R R24, SRZ ;  /* 0x0000000000187805 */ /* 0x000fc6000001ff00 */
[----:B------:R-:W-:-:S05]  /*0c20*/  @!P5 IMAD.X R21, RZ, RZ, R27, P0 ;  /* 0x000000ffff15d224 */ /* 0x000fca00000e061b */
[----:B------:R-:W3:Y:S01]  /*0c30*/  @!P5 LDG.E.64 R24, desc[UR4][R20.64+-0x800000] ;  /* 0x800000041418d981 */ /* 0x000ee2000c1e1b00 */
[----:B------:R-:W-:-:S05]  /*0c40*/  IADD3 R6, P0, PT, R6, R5, RZ ;  /* 0x0000000506067210 */ /* 0x000fca0007f1e0ff */
[----:B------:R-:W-:Y:S01]  /*0c50*/  IMAD.X R5, RZ, RZ, RZ, P0 ;  /* 0x000000ffff057224 */ /* 0x000fe200000e06ff */
[----:B------:R-:W-:-:S04]  /*0c60*/  LEA R35, P0, R6, UR6, 0x3 ;  /* 0x0000000606237c11 */ /* 0x000fc8000f8018ff */
[----:B------:R-:W-:Y:S01]  /*0c70*/  LEA.HI.X R6, R6, UR7, R5, 0x3, P0 ;  /* 0x0000000706067c11 */ /* 0x000fe200080f1c05 */
[----:B---3--:R-:W-:Y:S01]  /*0c80*/  DFMA R18, R22, R24, R18 ;  /* 0x000000181612722b */ /* 0x008fe20000000012 */
[----:B------:R-:W-:Y:S02]  /*0c90*/  @!P6 IADD3 R22, P0, PT, R35, 0x1000000, RZ ;  /* 0x010000002316e810 */ /* 0x000fe40007f1e0ff */
[----:B------:R-:W-:-:S03]  /*0ca0*/  CS2R R24, SRZ ;  /* 0x0000000000187805 */ /* 0x000fc6000001ff00 */
[----:B------:R-:W-:Y:S01]  /*0cb0*/  @!P6 IMAD.X R23, RZ, RZ, R6, P0 ;  /* 0x000000ffff17e224 */ /* 0x000fe200000e0606 */
[----:B------:R-:W-:Y:S02]  /*0cc0*/  ISETP.GT.U32.AND P0, PT, R4, 0x3ff, PT ;  /* 0x000003ff0400780c */ /* 0x000fe40003f04070 */
[----:B------:R-:W2:Y:S04]  /*0cd0*/  LDG.E.64 R4, desc[UR4][R16.64+0x88] ;  /* 0x0000880410047981 */ /* 0x000ea8000c1e1b00 */
[----:B------:R-:W2:Y:S01]  /*0ce0*/  @!P6 LDG.E.64 R24, desc[UR4][R22.64+-0x800000] ;  /* 0x800000041618e981 */ /* 0x000ea2000c1e1b00 */
[----:B------:R-:W-:Y:S02]  /*0cf0*/  P2R R29, PR, RZ, 0x2 ;  /* 0x00000002ff1d7803 */ /* 0x000fe40000000000 */
[----:B------:R-:W-:-:S02]  /*0d00*/  ISETP.GT.U32.AND P1, PT, R28, 0x3ff, PT ;  /* 0x000003ff1c00780c */ /* 0x000fc40003f24070 */
[----:B------:R-:W-:Y:S02]  /*0d10*/  P2R R33, PR, RZ, 0x4 ;  /* 0x00000004ff217803 */ /* 0x000fe40000000000 */
[----:B------:R-:W-:Y:S01]  /*0d20*/  CS2R R20, SRZ ;  /* 0x0000000000147805 */ /* 0x000fe2000001ff00 */
[----:B------:R-:W3:Y:S01]  /*0d30*/  LDG.E.64 R22, desc[UR4][R16.64+0x98] ;  /* 0x0000980410167981 */ /* 0x000ee2000c1e1b00 */
[----:B--2---:R-:W-:Y:S01]  /*0d40*/  DFMA R4, R4, R24, R18 ;  /* 0x000000180404722b */ /* 0x004fe20000000012 */
[----:B------:R-:W-:-:S05]  /*0d50*/  @!P0 IADD3 R18, P2, PT, R13, 0x1000000, RZ ;  /* 0x010000000d128810 */ /* 0x000fca0007f5e0ff */
[----:B------:R-:W-:-:S05]  /*0d60*/  @!P0 IMAD.X R19, RZ, RZ, R34, P2 ;  /* 0x000000ffff138224 */ /* 0x000fca00010e0622 */
[----:B------:R0:W2:Y:S01]  /*0d70*/  @!P0 LDG.E.64 R20, desc[UR4][R18.64] ;  /* 0x0000000412148981 */ /* 0x0000a2000c1e1b00 */
[----:B------:R-:W-:Y:S02]  /*0d80*/  @!P1 IADD3 R32, P0, PT, R32, 0x1000000, RZ ;  /* 0x0100000020209810 */ /* 0x000fe40007f1e0ff */
[----:B------:R-:W-:-:S03]  /*0d90*/  ISETP.NE.AND P2, PT, R33, RZ, PT ;  /* 0x000000ff2100720c */ /* 0x000fc60003f45270 */
[----:B------:R-:W-:Y:S01]  /*0da0*/  @!P1 IMAD.X R33, RZ, RZ, R15, P0 ;  /* 0x000000ffff219224 */ /* 0x000fe200000e060f */
[----:B------:R-:W-:Y:S02]  /*0db0*/  ISETP.NE.AND P0, PT, R31, RZ, PT ;  /* 0x000000ff1f00720c */ /* 0x000fe40003f05270 */
[----:B------:R-:W-:-:S06]  /*0dc0*/  CS2R R24, SRZ ;  /* 0x0000000000187805 */ /* 0x000fcc000001ff00 */
[----:B------:R-:W3:Y:S05]  /*0dd0*/  @!P1 LDG.E.64 R24, desc[UR4][R32.64] ;  /* 0x0000000420189981 */ /* 0x000eea000c1e1b00 */
[----:B------:R-:W-:-:S05]  /*0de0*/  @!P0 IADD3 R30, P1, PT, R30, 0x1000000, RZ ;  /* 0x010000001e1e8810 */ /* 0x000fca0007f3e0ff */
[----:B------:R-:W-:Y:S01]  /*0df0*/  @!P0 IMAD.X R31, RZ, RZ, R7, P1 ;  /* 0x000000ffff1f8224 */ /* 0x000fe200008e0607 */
[----:B------:R-:W-:Y:S02]  /*0e00*/  ISETP.NE.AND P1, PT, R29, RZ, PT ;  /* 0x000000ff1d00720c */ /* 0x000fe40003f25270 */
[----:B------:R-:W2:Y:S01]  /*0e10*/  LDG.E.64 R28, desc[UR4][R16.64+0x90] ;  /* 0x00009004101c7981 */ /* 0x000ea2000c1e1b00 */
[----:B0-----:R-:W-:Y:S01]  /*0e20*/  CS2R R18, SRZ ;  /* 0x0000000000127805 */ /* 0x001fe2000001ff00 */
[----:B--2---:R-:W-:Y:S01]  /*0e30*/  DFMA R4, R28, R20, R4 ;  /* 0x000000141c04722b */ /* 0x004fe20000000004 */
[----:B------:R-:W-:-:S06]  /*0e40*/  CS2R R20, SRZ ;  /* 0x0000000000147805 */ /* 0x000fcc000001ff00 */
[----:B------:R0:W2:Y:S02]  /*0e50*/  @!P0 LDG.E.64 R20, desc[UR4][R30.64] ;  /* 0x000000041e148981 */ /* 0x0000a4000c1e1b00 */
[----:B------:R-:W-:Y:S01]  /*0e60*/  @!P1 IADD3 R12, P0, PT, R12, R11, RZ ;  /* 0x0000000b0c0c9210 */ /* 0x000fe20007f1e0ff */
[----:B---3--:R-:W-:Y:S01]  /*0e70*/  DFMA R4, R22, R24, R4 ;  /* 0x000000181604722b */ /* 0x008fe20000000004 */
[----:B------:R-:W2:Y:S03]  /*0e80*/  LDG.E.64 R22, desc[UR4][R16.64+0xa0] ;  /* 0x0000a00410167981 */ /* 0x000ea6000c1e1b00 */
[----:B------:R-:W-:Y:S01]  /*0e90*/  @!P1 IMAD.X R7, RZ, RZ, RZ, P0 ;  /* 0x000000ffff079224 */ /* 0x000fe200000e06ff */
[----:B------:R-:W-:-:S04]  /*0ea0*/  @!P1 LEA R24, P0, R12, UR6, 0x3 ;  /* 0x000000060c189c11 */ /* 0x000fc8000f8018ff */
[----:B------:R-:W-:Y:S02]  /*0eb0*/  @!P1 LEA.HI.X R7, R12, UR7, R7, 0x3, P0 ;  /* 0x000000070c079c11 */ /* 0x000fe400080f1c07 */
[----:B------:R-:W-:Y:S01]  /*0ec0*/  @!P1 IADD3 R24, P0, PT, R24, 0x1000000, RZ ;  /* 0x0100000018189810 */ /* 0x000fe20007f1e0ff */
[----:B------:R-:W3:Y:S04]  /*0ed0*/  LDG.E.64 R12, desc[UR4][R16.64+0xa8] ;  /* 0x0000a804100c7981 */ /* 0x000ee8000c1e1b00 */
[----:B------:R-:W-:-:S05]  /*0ee0*/  @!P1 IMAD.X R25, RZ, RZ, R7, P0 ;  /* 0x000000ffff199224 */ /* 0x000fca00000e0607 */
[----:B------:R-:W3:Y:S01]  /*0ef0*/  @!P1 LDG.E.64 R18, desc[UR4][R24.64] ;  /* 0x0000000418129981 */ /* 0x000ee2000c1e1b00 */
[----:B------:R-:W-:-:S05]  /*0f00*/  @!P2 IADD3 R11, P0, PT, R14, R11, RZ ;  /* 0x0000000b0e0ba210 */ /* 0x000fca0007f1e0ff */
[----:B------:R-:W-:Y:S01]  /*0f10*/  @!P2 IMAD.X R14, RZ, RZ, RZ, P0 ;  /* 0x000000ffff0ea224 */ /* 0x000fe200000e06ff */
[C---:B------:R-:W-:Y:S01]  /*0f20*/  @!P2 LEA R28, P0, R11.reuse, UR6, 0x3 ;  /* 0x000000060b1cac11 */ /* 0x040fe2000f8018ff */
[----:B------:R-:W4:Y:S03]  /*0f30*/  LDG.E.64 R24, desc[UR4][R16.64+0xb8] ;  /* 0x0000b80410187981 */ /* 0x000f26000c1e1b00 */
[----:B------:R-:W-:Y:S02]  /*0f40*/  @!P2 LEA.HI.X R14, R11, UR7, R14, 0x3, P0 ;  /* 0x000000070b0eac11 */ /* 0x000fe400080f1c0e */
[----:B------:R-:W-:-:S05]  /*0f50*/  @!P2 IADD3 R28, P0, PT, R28, 0x1000000, RZ ;  /* 0x010000001c1ca810 */ /* 0x000fca0007f1e0ff */
[----:B------:R-:W-:Y:S01]  /*0f60*/  @!P2 IMAD.X R29, RZ, RZ, R14, P0 ;  /* 0x000000ffff1da224 */ /* 0x000fe200000e060e */
[----:B------:R-:W-:Y:S02]  /*0f70*/  CS2R R14, SRZ ;  /* 0x00000000000e7805 */ /* 0x000fe4000001ff00 */
[----:B------:R-:W-:-:S04]  /*0f80*/  @!P3 IADD3 R10, P0, PT, R10, 0x1000000, RZ ;  /* 0x010000000a0ab810 */ /* 0x000fc80007f1e0ff */
[----:B------:R-:W5:Y:S01]  /*0f90*/  @!P2 LDG.E.64 R14, desc[UR4][R28.64] ;  /* 0x000000041c0ea981 */ /* 0x000f62000c1e1b00 */
[----:B------:R-:W-:Y:S01]  /*0fa0*/  @!P3 IMAD.X R11, RZ, RZ, R8, P0 ;  /* 0x000000ffff0bb224 */ /* 0x000fe200000e0608 */
[----:B0-----:R-:W-:Y:S02]  /*0fb0*/  @!P4 IADD3 R30, P0, PT, R9, 0x1000000, RZ ;  /* 0x01000000091ec810 */ /* 0x001fe40007f1e0ff */
[----:B------:R-:W-:-:S03]  /*0fc0*/  CS2R R8, SRZ ;  /* 0x0000000000087805 */ /* 0x000fc6000001ff00 */
[----:B------:R-:W-:Y:S01]  /*0fd0*/  @!P4 IMAD.X R31, RZ, RZ, R2, P0 ;  /* 0x000000ffff1fc224 */ /* 0x000fe200000e0602 */
[----:B------:R-:W-:Y:S01]  /*0fe0*/  @!P5 IADD3 R26, P0, PT, R26, 0x1000000, RZ ;  /* 0x010000001a1ad810 */ /* 0x000fe20007f1e0ff */
[----:B------:R-:W4:Y:S04]  /*0ff0*/  LDG.E.64 R28, desc[UR4][R16.64+0xd0] ;  /* 0x0000d004101c7981 */ /* 0x000f28000c1e1b00 */
[----:B------:R-:W4:Y:S01]  /*1000*/  @!P4 LDG.E.64 R8, desc[UR4][R30.64] ;  /* 0x000000041e08c981 */ /* 0x000f22000c1e1b00 */
[----:B------:R-:W-:Y:S01]  /*1010*/  @!P5 IMAD.X R27, RZ, RZ, R27, P0 ;  /* 0x000000ffff1bd224 */ /* 0x000fe200000e061b */
[----:B------:R-:W-:-:S05]  /*1020*/  @!P6 IADD3 R32, P0, PT, R35, 0x1000000, RZ ;  /* 0x010000002320e810 */ /* 0x000fca0007f1e0ff */
[----:B------:R-:W-:Y:S01]  /*1030*/  @!P6 IMAD.X R33, RZ, RZ, R6, P0 ;  /* 0x000000ffff21e224 */ /* 0x000fe200000e0606 */
[----:B------:R-:W-:-:S06]  /*1040*/  CS2R R6, SRZ ;  /* 0x0000000000067805 */ /* 0x000fcc000001ff00 */
[----:B------:R-:W4:Y:S01]  /*1050*/  @!P6 LDG.E.64 R6, desc[UR4][R32.64] ;  /* 0x000000042006e981 */ /* 0x000f22000c1e1b00 */
[----:B--2---:R-:W-:-:S03]  /*1060*/  DFMA R4, R22, R20, R4 ;  /* 0x000000141604722b */ /* 0x004fc60000000004 */
[----:B------:R-:W5:Y:S01]  /*1070*/  LDG.E.64 R22, desc[UR4][R16.64+0xb0] ;  /* 0x0000b00410167981 */ /* 0x000f62000c1e1b00 */
[----:B------:R-:W-:-:S06]  /*1080*/  CS2R R20, SRZ ;  /* 0x0000000000147805 */ /* 0x000fcc000001ff00 */
[----:B------:R-:W4:Y:S01]  /*1090*/  @!P3 LDG.E.64 R20, desc[UR4][R10.64] ;  /* 0x000000040a14b981 */ /* 0x000f22000c1e1b00 */
[----:B---3--:R-:W-:-:S03]  /*10a0*/  DFMA R18, R12, R18, R4 ;  /* 0x000000120c12722b */ /* 0x008fc60000000004 */
[----:B------:R-:W2:Y:S01]  /*10b0*/  LDG.E.64 R10, desc[UR4][R16.64+0xc8] ;  /* 0x0000c804100a7981 */ /* 0x000ea2000c1e1b00 */
[----:B------:R-:W-:-:S03]  /*10c0*/  CS2R R12, SRZ ;  /* 0x00000000000c7805 */ /* 0x000fc6000001ff00 */
[----:B------:R-:W3:Y:S04]  /*10d0*/  LDG.E.64 R4, desc[UR4][R16.64+0xc0] ;  /* 0x0000c00410047981 */ /* 0x000ee8000c1e1b00 */
[----:B------:R-:W2:Y:S01]  /*10e0*/  @!P5 LDG.E.64 R12, desc[UR4][R26.64] ;  /* 0x000000041a0cd981 */ /* 0x000ea2000c1e1b00 */
[----:B------:R-:W-:Y:S01]  /*10f0*/  IMAD R3, R3, 0x100000, R0 ;  /* 0x0010000003037824 */ /* 0x000fe200078e0200 */
[----:B-----5:R-:W-:-:S08]  /*1100*/  DFMA R14, R22, R14, R18 ;  /* 0x0000000e160e722b */ /* 0x020fd00000000012 */
[----:B----4-:R-:W-:Y:S02]  /*1110*/  DFMA R20, R24, R20, R14 ;  /* 0x000000141814722b */ /* 0x010fe4000000000e */
[----:B------:R-:W0:Y:S06]  /*1120*/  LDC.64 R14, c[0x0][0x390] ;  /* 0x0000e400ff0e7b82 */ /* 0x000e2c0000000a00 */
[----:B---3--:R-:W-:-:S08]  /*1130*/  DFMA R4, R4, R8, R20 ;  /* 0x000000080404722b */ /* 0x008fd00000000014 */
[----:B--2---:R-:W-:Y:S01]  /*1140*/  DFMA R4, R10, R12, R4 ;  /* 0x0000000c0a04722b */ /* 0x004fe20000000004 */
[----:B0-----:R-:W-:-:S07]  /*1150*/  IMAD.WIDE R2, R3, 0x8, R14 ;  /* 0x0000000803027825 */ /* 0x001fce00078e020e */
[----:B------:R-:W-:-:S07]  /*1160*/  DFMA R6, R28, R6, R4 ;  /* 0x000000061c06722b */ /* 0x000fce0000000004 */
[----:B------:R-:W-:Y:S01]  /*1170*/  STG.E.64 desc[UR4][R2.64], R6 ;  /* 0x0000000602007986 */ /* 0x000fe2000c101b04 */
[----:B------:R-:W-:Y:S05]  /*1180*/  EXIT ;  /* 0x000000000000794d */ /* 0x000fea0003800000 */
.L_x_0:
[----:B------:R-:W-:-:S00]  /*1190*/  BRA `(.L_x_0) ;  /* 0xfffffffc00fc7947 */ /* 0x000fc0000383ffff */
[----:B------:R-:W-:-:S00]  /*11a0*/  NOP ;  /* 0x0000000000007918 */ /* 0x000fc00000000000 */
        /* <DEDUP_REMOVED lines=13> */
.L_x_1:


//--------------------- .nv.shared.reserved.0     --------------------------
	.section	.nv.shared.reserved.0,"aw",@nobits
	.weak		__nv_reservedSMEM_offset_0_alias
	.size		__nv_reservedSMEM_offset_0_alias, 0, 64
	.other		__nv_reservedSMEM_offset_0_alias,@"STO_CUDA_RESERVED_SHARED STV_DEFAULT"
__nv_reservedSMEM_offset_0_alias:
	.zero		0
	.zero		64


//--------------------- .nv.constant0._Z6conv2dPdS_S_ --------------------------
	.section	.nv.constant0._Z6conv2dPdS_S_,"a",@progbits
	.sectionflags	@""
	.align	4
.nv.constant0._Z6conv2dPdS_S_:
	.zero		920


//--------------------- SYMBOLS --------------------------

	.type		.nv.reservedSmem.offset0,@object
	.size		.nv.reservedSmem.offset0,0x4
